//
// Generated by NVIDIA NVVM Compiler
//
// Compiler Build ID: CL-36424714
// Cuda compilation tools, release 13.0, V13.0.88
// Based on NVVM 20.0.0
//

.version 9.0
.target sm_100
.address_size 64

	// .globl	main0

.visible .entry main0(
	.param .u64 .ptr .align 1 main0_param_0,
	.param .u64 .ptr .align 1 main0_param_1,
	.param .u64 .ptr .align 1 main0_param_2,
	.param .u64 .ptr .align 1 main0_param_3,
	.param .u64 .ptr .align 1 main0_param_4,
	.param .u64 .ptr .align 1 main0_param_5
)
{
	.reg .pred 	%p<4>;
	.reg .b32 	%r<9>;
	.reg .b64 	%rd<13>;

	ld.param.u64 	%rd1, [main0_param_0];
	ld.param.u64 	%rd2, [main0_param_2];
	ld.param.u64 	%rd4, [main0_param_3];
	ld.param.u64 	%rd3, [main0_param_4];
	cvta.to.global.u64 	%rd5, %rd4;
	mov.u32 	%r2, %ctaid.x;
	mov.u32 	%r3, %ntid.x;
	mov.u32 	%r4, %tid.x;
	mad.lo.s32 	%r1, %r2, %r3, %r4;
	ld.global.u32 	%r5, [%rd5];
	setp.ge.s32 	%p1, %r1, %r5;
	setp.lt.s32 	%p2, %r1, 0;
	or.pred  	%p3, %p2, %p1;
	@%p3 bra 	$L__BB0_2;
	cvta.to.global.u64 	%rd6, %rd2;
	cvta.to.global.u64 	%rd7, %rd3;
	cvta.to.global.u64 	%rd8, %rd1;
	mul.wide.u32 	%rd9, %r1, 4;
	add.s64 	%rd10, %rd6, %rd9;
	ld.global.u32 	%r6, [%rd10];
	add.s64 	%rd11, %rd7, %rd9;
	ld.global.u32 	%r7, [%rd11];
	mul.lo.s32 	%r8, %r7, %r6;
	add.s64 	%rd12, %rd8, %rd9;
	st.global.u32 	[%rd12], %r8;
$L__BB0_2:
	ret;

}


// ===== COMPILED SASS (sm_100) =====

	.target	sm_100

	.elftype	@"ET_EXEC"


//--------------------- .note.nv.tkinfo           --------------------------
	.section	.note.nv.tkinfo,"",@"SHT_NOTE"
	.sectionflags	@"SHF_NOTE_NV_TKINFO"
	.tkinfo
        /*0018*/ 	.word	0x00000002
        /*0030*/ 	.string	""
        /*0030*/ 	.string	"ptxas"
        /*0030*/ 	.string	"Cuda compilation tools, release 13.0, V13.0.88"
        /*0030*/ 	.string	"Build cuda_13.0.r13.0/compiler.36424714_0"
        /*0030*/ 	.string	"-arch sm_100 -m 64 "



//--------------------- .note.nv.cuinfo           --------------------------
	.section	.note.nv.cuinfo,"",@"SHT_NOTE"
	.sectionflags	@"SHF_NOTE_NV_CUINFO"
        /*0018*/ 	.short	0x0002
        /*001a*/ 	.short	0x0064
        /*001c*/ 	.short	0x0082
	.zero		2


//--------------------- .nv.info                  --------------------------
	.section	.nv.info,"",@"SHT_CUDA_INFO"
	.align	4


	//----- nvinfo : EIATTR_REGCOUNT
	.align		4
        /*0000*/ 	.byte	0x04, 0x2f
        /*0002*/ 	.short	(.L_1 - .L_0)
	.align		4
.L_0:
        /*0004*/ 	.word	index@(main0)
        /*0008*/ 	.word	0x0000000c


	//----- nvinfo : EIATTR_FRAME_SIZE
	.align		4
.L_1:
        /*000c*/ 	.byte	0x04, 0x11
        /*000e*/ 	.short	(.L_3 - .L_2)
	.align		4
.L_2:
        /*0010*/ 	.word	index@(main0)
        /*0014*/ 	.word	0x00000000


	//----- nvinfo : EIATTR_MIN_STACK_SIZE
	.align		4
.L_3:
        /*0018*/ 	.byte	0x04, 0x12
        /*001a*/ 	.short	(.L_5 - .L_4)
	.align		4
.L_4:
        /*001c*/ 	.word	index@(main0)
        /*0020*/ 	.word	0x00000000
.L_5:


//--------------------- .nv.compat                --------------------------
	.section	.nv.compat,"",@"SHT_CUDA_COMPAT_INFO"
	.align	4
        /*0000*/ 	.byte	0x02, 0x09, 0x00, 0x00, 0x02, 0x02, 0x01, 0x00, 0x02, 0x05, 0x05, 0x00, 0x03, 0x07, 0x01, 0x01
        /*0010*/ 	.byte	0x02, 0x03, 0x00, 0x00, 0x02, 0x06, 0x01, 0x00, 0x04, 0x0b, 0x08, 0x00, 0x09, 0x00, 0x00, 0x00
        /*0020*/ 	.byte	0x00, 0x00, 0x00, 0x00


//--------------------- .nv.info.main0            --------------------------
	.section	.nv.info.main0,"",@"SHT_CUDA_INFO"
	.sectionflags	@""
	.align	4


	//----- nvinfo : EIATTR_CUDA_API_VERSION
	.align		4
        /*0000*/ 	.byte	0x04, 0x37
        /*0002*/ 	.short	(.L_7 - .L_6)
.L_6:
        /*0004*/ 	.word	0x00000082


	//----- nvinfo : EIATTR_KPARAM_INFO
	.align		4
.L_7:
        /*0008*/ 	.byte	0x04, 0x17
        /*000a*/ 	.short	(.L_9 - .L_8)
.L_8:
        /*000c*/ 	.word	0x00000000
        /*0010*/ 	.short	0x0005
        /*0012*/ 	.short	0x0028
        /*0014*/ 	.byte	0x00, 0xf5, 0x21, 0x00


	//----- nvinfo : EIATTR_KPARAM_INFO
	.align		4
.L_9:
        /*0018*/ 	.byte	0x04, 0x17
        /*001a*/ 	.short	(.L_11 - .L_10)
.L_10:
        /*001c*/ 	.word	0x00000000
        /*0020*/ 	.short	0x0004
        /*0022*/ 	.short	0x0020
        /*0024*/ 	.byte	0x00, 0xf5, 0x21, 0x00


	//----- nvinfo : EIATTR_KPARAM_INFO
	.align		4
.L_11:
        /*0028*/ 	.byte	0x04, 0x17
        /*002a*/ 	.short	(.L_13 - .L_12)
.L_12:
        /*002c*/ 	.word	0x00000000
        /*0030*/ 	.short	0x0003
        /*0032*/ 	.short	0x0018
        /*0034*/ 	.byte	0x00, 0xf5, 0x21, 0x00


	//----- nvinfo : EIATTR_KPARAM_INFO
	.align		4
.L_13:
        /*0038*/ 	.byte	0x04, 0x17
        /*003a*/ 	.short	(.L_15 - .L_14)
.L_14:
        /*003c*/ 	.word	0x00000000
        /*0040*/ 	.short	0x0002
        /*0042*/ 	.short	0x0010
        /*0044*/ 	.byte	0x00, 0xf5, 0x21, 0x00


	//----- nvinfo : EIATTR_KPARAM_INFO
	.align		4
.L_15:
        /*0048*/ 	.byte	0x04, 0x17
        /*004a*/ 	.short	(.L_17 - .L_16)
.L_16:
        /*004c*/ 	.word	0x00000000
        /*0050*/ 	.short	0x0001
        /*0052*/ 	.short	0x0008
        /*0054*/ 	.byte	0x00, 0xf5, 0x21, 0x00


	//----- nvinfo : EIATTR_KPARAM_INFO
	.align		4
.L_17:
        /*0058*/ 	.byte	0x04, 0x17
        /*005a*/ 	.short	(.L_19 - .L_18)
.L_18:
        /*005c*/ 	.word	0x00000000
        /*0060*/ 	.short	0x0000
        /*0062*/ 	.short	0x0000
        /*0064*/ 	.byte	0x00, 0xf5, 0x21, 0x00


	//----- nvinfo : EIATTR_SPARSE_MMA_MASK
	.align		4
.L_19:
        /*0068*/ 	.byte	0x03, 0x50
        /*006a*/ 	.short	0x0000


	//----- nvinfo : EIATTR_MAXREG_COUNT
	.align		4
        /*006c*/ 	.byte	0x03, 0x1b
        /*006e*/ 	.short	0x00ff


	//----- nvinfo : EIATTR_MERCURY_ISA_VERSION
	.align		4
        /*0070*/ 	.byte	0x03, 0x5f
        /*0072*/ 	.short	0x0101


	//----- nvinfo : EIATTR_VRC_CTA_INIT_COUNT
	.align		4
        /*0074*/ 	.byte	0x02, 0x4a
	.zero		1
	.zero		1


	//----- nvinfo : EIATTR_EXIT_INSTR_OFFSETS
	.align		4
        /*0078*/ 	.byte	0x04, 0x1c
        /*007a*/ 	.short	(.L_21 - .L_20)


	//   ....[0]....
.L_20:
        /*007c*/ 	.word	0x000000a0


	//   ....[1]....
        /*0080*/ 	.word	0x00000150


	//----- nvinfo : EIATTR_CBANK_PARAM_SIZE
	.align		4
.L_21:
        /*0084*/ 	.byte	0x03, 0x19
        /*0086*/ 	.short	0x0030


	//----- nvinfo : EIATTR_PARAM_CBANK
	.align		4
        /*0088*/ 	.byte	0x04, 0x0a
        /*008a*/ 	.short	(.L_23 - .L_22)
	.align		4
.L_22:
        /*008c*/ 	.word	index@(.nv.constant0.main0)
        /*0090*/ 	.short	0x0380
        /*0092*/ 	.short	0x0030


	//----- nvinfo : EIATTR_SW_WAR
	.align		4
.L_23:
        /*0094*/ 	.byte	0x04, 0x36
        /*0096*/ 	.short	(.L_25 - .L_24)
.L_24:
        /*0098*/ 	.word	0x00000008
.L_25:


//--------------------- .nv.callgraph             --------------------------
	.section	.nv.callgraph,"",@"SHT_CUDA_CALLGRAPH"
	.align	4
	.sectionentsize	8
	.align		4
        /*0000*/ 	.word	0x00000000
	.align		4
        /*0004*/ 	.word	0xffffffff
	.align		4
        /*0008*/ 	.word	0x00000000
	.align		4
        /*000c*/ 	.word	0xfffffffe
	.align		4
        /*0010*/ 	.word	0x00000000
	.align		4
        /*0014*/ 	.word	0xfffffffd
	.align		4
        /*0018*/ 	.word	0x00000000
	.align		4
        /*001c*/ 	.word	0xfffffffc


//--------------------- .text.main0               --------------------------
	.section	.text.main0,"ax",@progbits
	.align	128
        .global         main0
        .type           main0,@function
        .size           main0,(.L_x_1 - main0)
        .other          main0,@"STO_CUDA_ENTRY STV_DEFAULT"
main0:
.text.main0:
[----:B------:R-:W-:Y:S08]  /*0000*/  LDC R1, c[0x0][0x37c] ;  /* 0x0000df00ff017b82 */ /* 0x000ff00000000800 */
[----:B------:R-:W0:Y:S01]  /*0010*/  LDC.64 R2, c[0x0][0x398] ;  /* 0x0000e600ff027b82 */ /* 0x000e220000000a00 */
[----:B------:R-:W0:Y:S02]  /*0020*/  LDCU.64 UR4, c[0x0][0x358] ;  /* 0x00006b00ff0477ac */ /* 0x000e240008000a00 */
[----:B0-----:R-:W2:Y:S05]  /*0030*/  LDG.E R2, desc[UR4][R2.64] ;  /* 0x0000000402027981 */ /* 0x001eaa000c1e1900 */
[----:B------:R-:W0:Y:S01]  /*0040*/  S2UR UR6, SR_CTAID.X ;  /* 0x00000000000679c3 */ /* 0x000e220000002500 */
[----:B------:R-:W0:Y:S07]  /*0050*/  S2R R0, SR_TID.X ;  /* 0x0000000000007919 */ /* 0x000e2e0000002100 */
[----:B------:R-:W0:Y:S02]  /*0060*/  LDC R9, c[0x0][0x360] ;  /* 0x0000d800ff097b82 */ /* 0x000e240000000800 */
[----:B0-----:R-:W-:-:S05]  /*0070*/  IMAD R9, R9, UR6, R0 ;  /* 0x0000000609097c24 */ /* 0x001fca000f8e0200 */
[----:B--2---:R-:W-:-:S04]  /*0080*/  ISETP.GE.AND P0, PT, R9, R2, PT ;  /* 0x000000020900720c */ /* 0x004fc80003f06270 */
[----:B------:R-:W-:-:S13]  /*0090*/  ISETP.LT.OR P0, PT, R9, RZ, P0 ;  /* 0x000000ff0900720c */ /* 0x000fda0000701670 */
[----:B------:R-:W-:Y:S05]  /*00a0*/  @P0 EXIT ;  /* 0x000000000000094d */ /* 0x000fea0003800000 */
[----:B------:R-:W0:Y:S08]  /*00b0*/  LDC.64 R2, c[0x0][0x390] ;  /* 0x0000e400ff027b82 */ /* 0x000e300000000a00 */
[----:B------:R-:W1:Y:S08]  /*00c0*/  LDC.64 R4, c[0x0][0x3a0] ;  /* 0x0000e800ff047b82 */ /* 0x000e700000000a00 */
[----:B------:R-:W2:Y:S01]  /*00d0*/  LDC.64 R6, c[0x0][0x380] ;  /* 0x0000e000ff067b82 */ /* 0x000ea20000000a00 */
[----:B0-----:R-:W-:-:S06]  /*00e0*/  IMAD.WIDE.U32 R2, R9, 0x4, R2 ;  /* 0x0000000409027825 */ /* 0x001fcc00078e0002 */
[----:B------:R-:W3:Y:S01]  /*00f0*/  LDG.E R2, desc[UR4][R2.64] ;  /* 0x0000000402027981 */ /* 0x000ee2000c1e1900 */
[----:B-1----:R-:W-:-:S06]  /*0100*/  IMAD.WIDE.U32 R4, R9, 0x4, R4 ;  /* 0x0000000409047825 */ /* 0x002fcc00078e0004 */
[----:B------:R-:W3:Y:S01]  /*0110*/  LDG.E R5, desc[UR4][R4.64] ;  /* 0x0000000404057981 */ /* 0x000ee2000c1e1900 */
[----:B--2---:R-:W-:-:S04]  /*0120*/  IMAD.WIDE.U32 R6, R9, 0x4, R6 ;  /* 0x0000000409067825 */ /* 0x004fc800078e0006 */
[----:B---3--:R-:W-:-:S05]  /*0130*/  IMAD R9, R2, R5, RZ ;  /* 0x0000000502097224 */ /* 0x008fca00078e02ff */
[----:B------:R-:W-:Y:S01]  /*0140*/  STG.E desc[UR4][R6.64], R9 ;  /* 0x0000000906007986 */ /* 0x000fe2000c101904 */
[----:B------:R-:W-:Y:S05]  /*0150*/  EXIT ;  /* 0x000000000000794d */ /* 0x000fea0003800000 */
.L_x_0:
[----:B------:R-:W-:-:S00]  /*0160*/  BRA `(.L_x_0) ;  /* 0xfffffffc00fc7947 */ /* 0x000fc0000383ffff */
[----:B------:R-:W-:-:S00]  /*0170*/  NOP ;  /* 0x0000000000007918 */ /* 0x000fc00000000000 */
        /* <DEDUP_REMOVED lines=8> */
.L_x_1:


//--------------------- .nv.shared.reserved.0     --------------------------
	.section	.nv.shared.reserved.0,"aw",@nobits
	.weak		__nv_reservedSMEM_offset_0_alias
	.size		__nv_reservedSMEM_offset_0_alias, 0, 64
	.other		__nv_reservedSMEM_offset_0_alias,@"STO_CUDA_RESERVED_SHARED STV_DEFAULT"
__nv_reservedSMEM_offset_0_alias:
	.zero		0
	.zero		64


//--------------------- .nv.constant0.main0       --------------------------
	.section	.nv.constant0.main0,"a",@progbits
	.sectionflags	@""
	.align	4
.nv.constant0.main0:
	.zero		944


//--------------------- SYMBOLS --------------------------

	.type		.nv.reservedSmem.offset0,@object
	.size		.nv.reservedSmem.offset0,0x4
